//
// Generated by NVIDIA NVVM Compiler
//
// Compiler Build ID: CL-36424714
// Cuda compilation tools, release 13.0, V13.0.88
// Based on NVVM 20.0.0
//

.version 9.0
.target sm_100
.address_size 64

	// .globl	_Z17outOfBoundsKernelPi

.visible .entry _Z17outOfBoundsKernelPi(
	.param .u64 .ptr .align 1 _Z17outOfBoundsKernelPi_param_0
)
{
	.reg .b32 	%r<2>;
	.reg .b64 	%rd<3>;

	ld.param.u64 	%rd1, [_Z17outOfBoundsKernelPi_param_0];
	cvta.to.global.u64 	%rd2, %rd1;
	mov.b32 	%r1, 42;
	st.global.u32 	[%rd2+40], %r1;
	ret;

}


// ===== COMPILED SASS (sm_100) =====

	.target	sm_100

	.elftype	@"ET_EXEC"


//--------------------- .note.nv.tkinfo           --------------------------
	.section	.note.nv.tkinfo,"",@"SHT_NOTE"
	.sectionflags	@"SHF_NOTE_NV_TKINFO"
	.tkinfo
        /*0018*/ 	.word	0x00000002
        /*0030*/ 	.string	""
        /*0030*/ 	.string	"ptxas"
        /*0030*/ 	.string	"Cuda compilation tools, release 13.0, V13.0.88"
        /*0030*/ 	.string	"Build cuda_13.0.r13.0/compiler.36424714_0"
        /*0030*/ 	.string	"-arch sm_100 -m 64 "



//--------------------- .note.nv.cuinfo           --------------------------
	.section	.note.nv.cuinfo,"",@"SHT_NOTE"
	.sectionflags	@"SHF_NOTE_NV_CUINFO"
        /*0018*/ 	.short	0x0002
        /*001a*/ 	.short	0x0064
        /*001c*/ 	.short	0x0082
	.zero		2


//--------------------- .nv.info                  --------------------------
	.section	.nv.info,"",@"SHT_CUDA_INFO"
	.align	4


	//----- nvinfo : EIATTR_REGCOUNT
	.align		4
        /*0000*/ 	.byte	0x04, 0x2f
        /*0002*/ 	.short	(.L_1 - .L_0)
	.align		4
.L_0:
        /*0004*/ 	.word	index@(_Z17outOfBoundsKernelPi)
        /*0008*/ 	.word	0x00000008


	//----- nvinfo : EIATTR_FRAME_SIZE
	.align		4
.L_1:
        /*000c*/ 	.byte	0x04, 0x11
        /*000e*/ 	.short	(.L_3 - .L_2)
	.align		4
.L_2:
        /*0010*/ 	.word	index@(_Z17outOfBoundsKernelPi)
        /*0014*/ 	.word	0x00000000


	//----- nvinfo : EIATTR_MIN_STACK_SIZE
	.align		4
.L_3:
        /*0018*/ 	.byte	0x04, 0x12
        /*001a*/ 	.short	(.L_5 - .L_4)
	.align		4
.L_4:
        /*001c*/ 	.word	index@(_Z17outOfBoundsKernelPi)
        /*0020*/ 	.word	0x00000000
.L_5:


//--------------------- .nv.compat                --------------------------
	.section	.nv.compat,"",@"SHT_CUDA_COMPAT_INFO"
	.align	4
        /*0000*/ 	.byte	0x02, 0x09, 0x00, 0x00, 0x02, 0x02, 0x01, 0x00, 0x02, 0x05, 0x05, 0x00, 0x03, 0x07, 0x01, 0x01
        /*0010*/ 	.byte	0x02, 0x03, 0x00, 0x00, 0x02, 0x06, 0x01, 0x00, 0x04, 0x0b, 0x08, 0x00, 0x09, 0x00, 0x00, 0x00
        /*0020*/ 	.byte	0x00, 0x00, 0x00, 0x00


//--------------------- .nv.info._Z17outOfBoundsKernelPi --------------------------
	.section	.nv.info._Z17outOfBoundsKernelPi,"",@"SHT_CUDA_INFO"
	.sectionflags	@""
	.align	4


	//----- nvinfo : EIATTR_CUDA_API_VERSION
	.align		4
        /*0000*/ 	.byte	0x04, 0x37
        /*0002*/ 	.short	(.L_7 - .L_6)
.L_6:
        /*0004*/ 	.word	0x00000082


	//----- nvinfo : EIATTR_KPARAM_INFO
	.align		4
.L_7:
        /*0008*/ 	.byte	0x04, 0x17
        /*000a*/ 	.short	(.L_9 - .L_8)
.L_8:
        /*000c*/ 	.word	0x00000000
        /*0010*/ 	.short	0x0000
        /*0012*/ 	.short	0x0000
        /*0014*/ 	.byte	0x00, 0xf5, 0x21, 0x00


	//----- nvinfo : EIATTR_SPARSE_MMA_MASK
	.align		4
.L_9:
        /*0018*/ 	.byte	0x03, 0x50
        /*001a*/ 	.short	0x0000


	//----- nvinfo : EIATTR_MAXREG_COUNT
	.align		4
        /*001c*/ 	.byte	0x03, 0x1b
        /*001e*/ 	.short	0x00ff


	//----- nvinfo : EIATTR_MERCURY_ISA_VERSION
	.align		4
        /*0020*/ 	.byte	0x03, 0x5f
        /*0022*/ 	.short	0x0101


	//----- nvinfo : EIATTR_VRC_CTA_INIT_COUNT
	.align		4
        /*0024*/ 	.byte	0x02, 0x4a
	.zero		1
	.zero		1


	//----- nvinfo : EIATTR_EXIT_INSTR_OFFSETS
	.align		4
        /*0028*/ 	.byte	0x04, 0x1c
        /*002a*/ 	.short	(.L_11 - .L_10)


	//   ....[0]....
.L_10:
        /*002c*/ 	.word	0x00000050


	//----- nvinfo : EIATTR_CBANK_PARAM_SIZE
	.align		4
.L_11:
        /*0030*/ 	.byte	0x03, 0x19
        /*0032*/ 	.short	0x0008


	//----- nvinfo : EIATTR_PARAM_CBANK
	.align		4
        /*0034*/ 	.byte	0x04, 0x0a
        /*0036*/ 	.short	(.L_13 - .L_12)
	.align		4
.L_12:
        /*0038*/ 	.word	index@(.nv.constant0._Z17outOfBoundsKernelPi)
        /*003c*/ 	.short	0x0380
        /*003e*/ 	.short	0x0008


	//----- nvinfo : EIATTR_SW_WAR
	.align		4
.L_13:
        /*0040*/ 	.byte	0x04, 0x36
        /*0042*/ 	.short	(.L_15 - .L_14)
.L_14:
        /*0044*/ 	.word	0x00000008
.L_15:


//--------------------- .nv.callgraph             --------------------------
	.section	.nv.callgraph,"",@"SHT_CUDA_CALLGRAPH"
	.align	4
	.sectionentsize	8
	.align		4
        /*0000*/ 	.word	0x00000000
	.align		4
        /*0004*/ 	.word	0xffffffff
	.align		4
        /*0008*/ 	.word	0x00000000
	.align		4
        /*000c*/ 	.word	0xfffffffe
	.align		4
        /*0010*/ 	.word	0x00000000
	.align		4
        /*0014*/ 	.word	0xfffffffd
	.align		4
        /*0018*/ 	.word	0x00000000
	.align		4
        /*001c*/ 	.word	0xfffffffc


//--------------------- .text._Z17outOfBoundsKernelPi --------------------------
	.section	.text._Z17outOfBoundsKernelPi,"ax",@progbits
	.align	128
        .global         _Z17outOfBoundsKernelPi
        .type           _Z17outOfBoundsKernelPi,@function
        .size           _Z17outOfBoundsKernelPi,(.L_x_1 - _Z17outOfBoundsKernelPi)
        .other          _Z17outOfBoundsKernelPi,@"STO_CUDA_ENTRY STV_DEFAULT"
_Z17outOfBoundsKernelPi:
.text._Z17outOfBoundsKernelPi:
[----:B------:R-:W-:Y:S08]  /*0000*/  LDC R1, c[0x0][0x37c] ;  /* 0x0000df00ff017b82 */ /* 0x000ff00000000800 */
[----:B------:R-:W0:Y:S01]  /*0010*/  LDC.64 R2, c[0x0][0x380] ;  /* 0x0000e000ff027b82 */ /* 0x000e220000000a00 */
[----:B------:R-:W0:Y:S01]  /*0020*/  LDCU.64 UR4, c[0x0][0x358] ;  /* 0x00006b00ff0477ac */ /* 0x000e220008000a00 */
[----:B------:R-:W-:-:S05]  /*0030*/  HFMA2 R5, -RZ, RZ, 0, 2.50339508056640625e-06 ;  /* 0x0000002aff057431 */ /* 0x000fca00000001ff */
[----:B0-----:R-:W-:Y:S01]  /*0040*/  STG.E desc[UR4][R2.64+0x28], R5 ;  /* 0x0000280502007986 */ /* 0x001fe2000c101904 */
[----:B------:R-:W-:Y:S05]  /*0050*/  EXIT ;  /* 0x000000000000794d */ /* 0x000fea0003800000 */
.L_x_0:
[----:B------:R-:W-:-:S00]  /*0060*/  BRA `(.L_x_0) ;  /* 0xfffffffc00fc7947 */ /* 0x000fc0000383ffff */
[----:B------:R-:W-:-:S00]  /*0070*/  NOP ;  /* 0x0000000000007918 */ /* 0x000fc00000000000 */
        /* <DEDUP_REMOVED lines=8> */
.L_x_1:


//--------------------- .nv.shared.reserved.0     --------------------------
	.section	.nv.shared.reserved.0,"aw",@nobits
	.weak		__nv_reservedSMEM_offset_0_alias
	.size		__nv_reservedSMEM_offset_0_alias, 0, 64
	.other		__nv_reservedSMEM_offset_0_alias,@"STO_CUDA_RESERVED_SHARED STV_DEFAULT"
__nv_reservedSMEM_offset_0_alias:
	.zero		0
	.zero		64


//--------------------- .nv.constant0._Z17outOfBoundsKernelPi --------------------------
	.section	.nv.constant0._Z17outOfBoundsKernelPi,"a",@progbits
	.sectionflags	@""
	.align	4
.nv.constant0._Z17outOfBoundsKernelPi:
	.zero		904


//--------------------- SYMBOLS --------------------------

	.type		.nv.reservedSmem.offset0,@object
	.size		.nv.reservedSmem.offset0,0x4
